//
// Generated by NVIDIA NVVM Compiler
//
// Compiler Build ID: CL-36424714
// Cuda compilation tools, release 13.0, V13.0.88
// Based on NVVM 20.0.0
//

.version 9.0
.target sm_100
.address_size 64

	// .globl	_Z13invert_kernelPii

.visible .entry _Z13invert_kernelPii(
	.param .u64 .ptr .align 1 _Z13invert_kernelPii_param_0,
	.param .u32 _Z13invert_kernelPii_param_1
)
{
	.reg .pred 	%p<4>;
	.reg .b32 	%r<14>;
	.reg .b64 	%rd<5>;

	ld.param.u64 	%rd2, [_Z13invert_kernelPii_param_0];
	ld.param.u32 	%r6, [_Z13invert_kernelPii_param_1];
	mov.u32 	%r7, %tid.x;
	mov.u32 	%r8, %ctaid.x;
	mov.u32 	%r1, %ntid.x;
	mad.lo.s32 	%r13, %r8, %r1, %r7;
	setp.ge.s32 	%p1, %r13, %r6;
	@%p1 bra 	$L__BB0_5;
	mov.u32 	%r9, %nctaid.x;
	mul.lo.s32 	%r3, %r1, %r9;
	cvta.to.global.u64 	%rd1, %rd2;
$L__BB0_2:
	and.b32  	%r10, %r13, -2147483645;
	setp.eq.s32 	%p2, %r10, 3;
	@%p2 bra 	$L__BB0_4;
	mul.wide.s32 	%rd3, %r13, 4;
	add.s64 	%rd4, %rd1, %rd3;
	ld.global.u32 	%r11, [%rd4];
	sub.s32 	%r12, 255, %r11;
	st.global.u32 	[%rd4], %r12;
$L__BB0_4:
	add.s32 	%r13, %r13, %r3;
	setp.lt.s32 	%p3, %r13, %r6;
	@%p3 bra 	$L__BB0_2;
$L__BB0_5:
	ret;

}


// ===== COMPILED SASS (sm_100) =====

	.target	sm_100

	.elftype	@"ET_EXEC"


//--------------------- .note.nv.tkinfo           --------------------------
	.section	.note.nv.tkinfo,"",@"SHT_NOTE"
	.sectionflags	@"SHF_NOTE_NV_TKINFO"
	.tkinfo
        /*0018*/ 	.word	0x00000002
        /*0030*/ 	.string	""
        /*0030*/ 	.string	"ptxas"
        /*0030*/ 	.string	"Cuda compilation tools, release 13.0, V13.0.88"
        /*0030*/ 	.string	"Build cuda_13.0.r13.0/compiler.36424714_0"
        /*0030*/ 	.string	"-arch sm_100 -m 64 "



//--------------------- .note.nv.cuinfo           --------------------------
	.section	.note.nv.cuinfo,"",@"SHT_NOTE"
	.sectionflags	@"SHF_NOTE_NV_CUINFO"
        /*0018*/ 	.short	0x0002
        /*001a*/ 	.short	0x0064
        /*001c*/ 	.short	0x0082
	.zero		2


//--------------------- .nv.info                  --------------------------
	.section	.nv.info,"",@"SHT_CUDA_INFO"
	.align	4


	//----- nvinfo : EIATTR_REGCOUNT
	.align		4
        /*0000*/ 	.byte	0x04, 0x2f
        /*0002*/ 	.short	(.L_1 - .L_0)
	.align		4
.L_0:
        /*0004*/ 	.word	index@(_Z13invert_kernelPii)
        /*0008*/ 	.word	0x0000000c


	//----- nvinfo : EIATTR_FRAME_SIZE
	.align		4
.L_1:
        /*000c*/ 	.byte	0x04, 0x11
        /*000e*/ 	.short	(.L_3 - .L_2)
	.align		4
.L_2:
        /*0010*/ 	.word	index@(_Z13invert_kernelPii)
        /*0014*/ 	.word	0x00000000


	//----- nvinfo : EIATTR_MIN_STACK_SIZE
	.align		4
.L_3:
        /*0018*/ 	.byte	0x04, 0x12
        /*001a*/ 	.short	(.L_5 - .L_4)
	.align		4
.L_4:
        /*001c*/ 	.word	index@(_Z13invert_kernelPii)
        /*0020*/ 	.word	0x00000000
.L_5:


//--------------------- .nv.compat                --------------------------
	.section	.nv.compat,"",@"SHT_CUDA_COMPAT_INFO"
	.align	4
        /*0000*/ 	.byte	0x02, 0x09, 0x00, 0x00, 0x02, 0x02, 0x01, 0x00, 0x02, 0x05, 0x05, 0x00, 0x03, 0x07, 0x01, 0x01
        /*0010*/ 	.byte	0x02, 0x03, 0x00, 0x00, 0x02, 0x06, 0x01, 0x00, 0x04, 0x0b, 0x08, 0x00, 0x09, 0x00, 0x00, 0x00
        /*0020*/ 	.byte	0x00, 0x00, 0x00, 0x00


//--------------------- .nv.info._Z13invert_kernelPii --------------------------
	.section	.nv.info._Z13invert_kernelPii,"",@"SHT_CUDA_INFO"
	.sectionflags	@""
	.align	4


	//----- nvinfo : EIATTR_CUDA_API_VERSION
	.align		4
        /*0000*/ 	.byte	0x04, 0x37
        /*0002*/ 	.short	(.L_7 - .L_6)
.L_6:
        /*0004*/ 	.word	0x00000082


	//----- nvinfo : EIATTR_KPARAM_INFO
	.align		4
.L_7:
        /*0008*/ 	.byte	0x04, 0x17
        /*000a*/ 	.short	(.L_9 - .L_8)
.L_8:
        /*000c*/ 	.word	0x00000000
        /*0010*/ 	.short	0x0001
        /*0012*/ 	.short	0x0008
        /*0014*/ 	.byte	0x00, 0xf0, 0x11, 0x00


	//----- nvinfo : EIATTR_KPARAM_INFO
	.align		4
.L_9:
        /*0018*/ 	.byte	0x04, 0x17
        /*001a*/ 	.short	(.L_11 - .L_10)
.L_10:
        /*001c*/ 	.word	0x00000000
        /*0020*/ 	.short	0x0000
        /*0022*/ 	.short	0x0000
        /*0024*/ 	.byte	0x00, 0xf5, 0x21, 0x00


	//----- nvinfo : EIATTR_SPARSE_MMA_MASK
	.align		4
.L_11:
        /*0028*/ 	.byte	0x03, 0x50
        /*002a*/ 	.short	0x0000


	//----- nvinfo : EIATTR_MAXREG_COUNT
	.align		4
        /*002c*/ 	.byte	0x03, 0x1b
        /*002e*/ 	.short	0x00ff


	//----- nvinfo : EIATTR_MERCURY_ISA_VERSION
	.align		4
        /*0030*/ 	.byte	0x03, 0x5f
        /*0032*/ 	.short	0x0101


	//----- nvinfo : EIATTR_VRC_CTA_INIT_COUNT
	.align		4
        /*0034*/ 	.byte	0x02, 0x4a
	.zero		1
	.zero		1


	//----- nvinfo : EIATTR_EXIT_INSTR_OFFSETS
	.align		4
        /*0038*/ 	.byte	0x04, 0x1c
        /*003a*/ 	.short	(.L_13 - .L_12)


	//   ....[0]....
.L_12:
        /*003c*/ 	.word	0x00000070


	//   ....[1]....
        /*0040*/ 	.word	0x00000190


	//----- nvinfo : EIATTR_CRS_STACK_SIZE
	.align		4
.L_13:
        /*0044*/ 	.byte	0x04, 0x1e
        /*0046*/ 	.short	(.L_15 - .L_14)
.L_14:
        /*0048*/ 	.word	0x00000000


	//----- nvinfo : EIATTR_CBANK_PARAM_SIZE
	.align		4
.L_15:
        /*004c*/ 	.byte	0x03, 0x19
        /*004e*/ 	.short	0x000c


	//----- nvinfo : EIATTR_PARAM_CBANK
	.align		4
        /*0050*/ 	.byte	0x04, 0x0a
        /*0052*/ 	.short	(.L_17 - .L_16)
	.align		4
.L_16:
        /*0054*/ 	.word	index@(.nv.constant0._Z13invert_kernelPii)
        /*0058*/ 	.short	0x0380
        /*005a*/ 	.short	0x000c


	//----- nvinfo : EIATTR_SW_WAR
	.align		4
.L_17:
        /*005c*/ 	.byte	0x04, 0x36
        /*005e*/ 	.short	(.L_19 - .L_18)
.L_18:
        /*0060*/ 	.word	0x00000008
.L_19:


//--------------------- .nv.callgraph             --------------------------
	.section	.nv.callgraph,"",@"SHT_CUDA_CALLGRAPH"
	.align	4
	.sectionentsize	8
	.align		4
        /*0000*/ 	.word	0x00000000
	.align		4
        /*0004*/ 	.word	0xffffffff
	.align		4
        /*0008*/ 	.word	0x00000000
	.align		4
        /*000c*/ 	.word	0xfffffffe
	.align		4
        /*0010*/ 	.word	0x00000000
	.align		4
        /*0014*/ 	.word	0xfffffffd
	.align		4
        /*0018*/ 	.word	0x00000000
	.align		4
        /*001c*/ 	.word	0xfffffffc


//--------------------- .text._Z13invert_kernelPii --------------------------
	.section	.text._Z13invert_kernelPii,"ax",@progbits
	.align	128
        .global         _Z13invert_kernelPii
        .type           _Z13invert_kernelPii,@function
        .size           _Z13invert_kernelPii,(.L_x_4 - _Z13invert_kernelPii)
        .other          _Z13invert_kernelPii,@"STO_CUDA_ENTRY STV_DEFAULT"
_Z13invert_kernelPii:
.text._Z13invert_kernelPii:
[----:B------:R-:W-:Y:S01]  /*0000*/  LDC R1, c[0x0][0x37c] ;  /* 0x0000df00ff017b82 */ /* 0x000fe20000000800 */
[----:B------:R-:W0:Y:S07]  /*0010*/  S2R R0, SR_TID.X ;  /* 0x0000000000007919 */ /* 0x000e2e0000002100 */
[----:B------:R-:W0:Y:S01]  /*0020*/  S2UR UR4, SR_CTAID.X ;  /* 0x00000000000479c3 */ /* 0x000e220000002500 */
[----:B------:R-:W1:Y:S07]  /*0030*/  LDCU UR5, c[0x0][0x388] ;  /* 0x00007100ff0577ac */ /* 0x000e6e0008000800 */
[----:B------:R-:W0:Y:S02]  /*0040*/  LDC R7, c[0x0][0x360] ;  /* 0x0000d800ff077b82 */ /* 0x000e240000000800 */
[----:B0-----:R-:W-:-:S05]  /*0050*/  IMAD R0, R7, UR4, R0 ;  /* 0x0000000407007c24 */ /* 0x001fca000f8e0200 */
[----:B-1----:R-:W-:-:S13]  /*0060*/  ISETP.GE.AND P0, PT, R0, UR5, PT ;  /* 0x0000000500007c0c */ /* 0x002fda000bf06270 */
[----:B------:R-:W-:Y:S05]  /*0070*/  @P0 EXIT ;  /* 0x000000000000094d */ /* 0x000fea0003800000 */
[----:B------:R-:W0:Y:S01]  /*0080*/  LDC.64 R4, c[0x0][0x380] ;  /* 0x0000e000ff047b82 */ /* 0x000e220000000a00 */
[----:B------:R-:W1:Y:S01]  /*0090*/  LDCU UR4, c[0x0][0x370] ;  /* 0x00006e00ff0477ac */ /* 0x000e620008000800 */
[----:B------:R-:W2:Y:S01]  /*00a0*/  LDCU.64 UR6, c[0x0][0x358] ;  /* 0x00006b00ff0677ac */ /* 0x000ea20008000a00 */
[----:B------:R-:W3:Y:S01]  /*00b0*/  LDCU UR5, c[0x0][0x388] ;  /* 0x00007100ff0577ac */ /* 0x000ee20008000800 */
[----:B-1----:R-:W-:-:S07]  /*00c0*/  IMAD R7, R7, UR4, RZ ;  /* 0x0000000407077c24 */ /* 0x002fce000f8e02ff */
.L_x_2:
[----:B-1----:R-:W-:Y:S01]  /*00d0*/  LOP3.LUT R2, R0, 0x80000003, RZ, 0xc0, !PT ;  /* 0x8000000300027812 */ /* 0x002fe200078ec0ff */
[----:B------:R-:W-:Y:S03]  /*00e0*/  BSSY.RECONVERGENT B0, `(.L_x_0) ;  /* 0x0000007000007945 */ /* 0x000fe60003800200 */
[----:B------:R-:W-:-:S13]  /*00f0*/  ISETP.NE.AND P0, PT, R2, 0x3, PT ;  /* 0x000000030200780c */ /* 0x000fda0003f05270 */
[----:B------:R-:W-:Y:S05]  /*0100*/  @!P0 BRA `(.L_x_1) ;  /* 0x0000000000108947 */ /* 0x000fea0003800000 */
[----:B0-----:R-:W-:-:S05]  /*0110*/  IMAD.WIDE R2, R0, 0x4, R4 ;  /* 0x0000000400027825 */ /* 0x001fca00078e0204 */
[----:B--2---:R-:W2:Y:S02]  /*0120*/  LDG.E R6, desc[UR6][R2.64] ;  /* 0x0000000602067981 */ /* 0x004ea4000c1e1900 */
[----:B--2---:R-:W-:-:S05]  /*0130*/  IADD3 R9, PT, PT, -R6, 0xff, RZ ;  /* 0x000000ff06097810 */ /* 0x004fca0007ffe1ff */
[----:B------:R1:W-:Y:S02]  /*0140*/  STG.E desc[UR6][R2.64], R9 ;  /* 0x0000000902007986 */ /* 0x0003e4000c101906 */
.L_x_1:
[----:B--23--:R-:W-:Y:S05]  /*0150*/  BSYNC.RECONVERGENT B0 ;  /* 0x0000000000007941 */ /* 0x00cfea0003800200 */
.L_x_0:
[----:B------:R-:W-:-:S05]  /*0160*/  IMAD.IADD R0, R7, 0x1, R0 ;  /* 0x0000000107007824 */ /* 0x000fca00078e0200 */
[----:B------:R-:W-:-:S13]  /*0170*/  ISETP.GE.AND P0, PT, R0, UR5, PT ;  /* 0x0000000500007c0c */ /* 0x000fda000bf06270 */
[----:B------:R-:W-:Y:S05]  /*0180*/  @!P0 BRA `(.L_x_2) ;  /* 0xfffffffc00d08947 */ /* 0x000fea000383ffff */
[----:B------:R-:W-:Y:S05]  /*0190*/  EXIT ;  /* 0x000000000000794d */ /* 0x000fea0003800000 */
.L_x_3:
[----:B------:R-:W-:-:S00]  /*01a0*/  BRA `(.L_x_3) ;  /* 0xfffffffc00fc7947 */ /* 0x000fc0000383ffff */
[----:B------:R-:W-:-:S00]  /*01b0*/  NOP ;  /* 0x0000000000007918 */ /* 0x000fc00000000000 */
        /* <DEDUP_REMOVED lines=12> */
.L_x_4:


//--------------------- .nv.shared.reserved.0     --------------------------
	.section	.nv.shared.reserved.0,"aw",@nobits
	.weak		__nv_reservedSMEM_offset_0_alias
	.size		__nv_reservedSMEM_offset_0_alias, 0, 64
	.other		__nv_reservedSMEM_offset_0_alias,@"STO_CUDA_RESERVED_SHARED STV_DEFAULT"
__nv_reservedSMEM_offset_0_alias:
	.zero		0
	.zero		64


//--------------------- .nv.constant0._Z13invert_kernelPii --------------------------
	.section	.nv.constant0._Z13invert_kernelPii,"a",@progbits
	.sectionflags	@""
	.align	4
.nv.constant0._Z13invert_kernelPii:
	.zero		908


//--------------------- SYMBOLS --------------------------

	.type		.nv.reservedSmem.offset0,@object
	.size		.nv.reservedSmem.offset0,0x4
